//
// Generated by NVIDIA NVVM Compiler
//
// Compiler Build ID: CL-36424714
// Cuda compilation tools, release 13.0, V13.0.88
// Based on NVVM 20.0.0
//

.version 9.0
.target sm_100
.address_size 64

	// .globl	_Z15vecAddKernel_1aPfS_S_

.visible .entry _Z15vecAddKernel_1aPfS_S_(
	.param .u64 .ptr .align 1 _Z15vecAddKernel_1aPfS_S__param_0,
	.param .u64 .ptr .align 1 _Z15vecAddKernel_1aPfS_S__param_1,
	.param .u64 .ptr .align 1 _Z15vecAddKernel_1aPfS_S__param_2
)
{
	.reg .b32 	%r<5>;
	.reg .b32 	%f<4>;
	.reg .b64 	%rd<11>;

	ld.param.u64 	%rd1, [_Z15vecAddKernel_1aPfS_S__param_0];
	ld.param.u64 	%rd2, [_Z15vecAddKernel_1aPfS_S__param_1];
	ld.param.u64 	%rd3, [_Z15vecAddKernel_1aPfS_S__param_2];
	cvta.to.global.u64 	%rd4, %rd3;
	cvta.to.global.u64 	%rd5, %rd2;
	cvta.to.global.u64 	%rd6, %rd1;
	mov.u32 	%r1, %tid.x;
	mov.u32 	%r2, %ctaid.x;
	mov.u32 	%r3, %ntid.x;
	mad.lo.s32 	%r4, %r2, %r3, %r1;
	mul.wide.s32 	%rd7, %r4, 4;
	add.s64 	%rd8, %rd6, %rd7;
	ld.global.f32 	%f1, [%rd8];
	add.s64 	%rd9, %rd5, %rd7;
	ld.global.f32 	%f2, [%rd9];
	add.f32 	%f3, %f1, %f2;
	add.s64 	%rd10, %rd4, %rd7;
	st.global.f32 	[%rd10], %f3;
	ret;

}
	// .globl	_Z15vecAddKernel_1bPfS_S_
.visible .entry _Z15vecAddKernel_1bPfS_S_(
	.param .u64 .ptr .align 1 _Z15vecAddKernel_1bPfS_S__param_0,
	.param .u64 .ptr .align 1 _Z15vecAddKernel_1bPfS_S__param_1,
	.param .u64 .ptr .align 1 _Z15vecAddKernel_1bPfS_S__param_2
)
{
	.reg .b32 	%r<5>;
	.reg .b32 	%f<4>;
	.reg .b64 	%rd<11>;

	ld.param.u64 	%rd1, [_Z15vecAddKernel_1bPfS_S__param_0];
	ld.param.u64 	%rd2, [_Z15vecAddKernel_1bPfS_S__param_1];
	ld.param.u64 	%rd3, [_Z15vecAddKernel_1bPfS_S__param_2];
	cvta.to.global.u64 	%rd4, %rd3;
	cvta.to.global.u64 	%rd5, %rd2;
	cvta.to.global.u64 	%rd6, %rd1;
	mov.u32 	%r1, %tid.x;
	mov.u32 	%r2, %ctaid.x;
	mov.u32 	%r3, %ntid.x;
	mad.lo.s32 	%r4, %r2, %r3, %r1;
	mul.wide.s32 	%rd7, %r4, 4;
	add.s64 	%rd8, %rd6, %rd7;
	ld.global.f32 	%f1, [%rd8];
	add.s64 	%rd9, %rd5, %rd7;
	ld.global.f32 	%f2, [%rd9];
	add.f32 	%f3, %f1, %f2;
	add.s64 	%rd10, %rd4, %rd7;
	st.global.f32 	[%rd10], %f3;
	ret;

}
	// .globl	_Z15vecAddKernel_1cPfS_S_i
.visible .entry _Z15vecAddKernel_1cPfS_S_i(
	.param .u64 .ptr .align 1 _Z15vecAddKernel_1cPfS_S_i_param_0,
	.param .u64 .ptr .align 1 _Z15vecAddKernel_1cPfS_S_i_param_1,
	.param .u64 .ptr .align 1 _Z15vecAddKernel_1cPfS_S_i_param_2,
	.param .u32 _Z15vecAddKernel_1cPfS_S_i_param_3
)
{
	.reg .pred 	%p<2>;
	.reg .b32 	%r<6>;
	.reg .b32 	%f<4>;
	.reg .b64 	%rd<11>;

	ld.param.u64 	%rd1, [_Z15vecAddKernel_1cPfS_S_i_param_0];
	ld.param.u64 	%rd2, [_Z15vecAddKernel_1cPfS_S_i_param_1];
	ld.param.u64 	%rd3, [_Z15vecAddKernel_1cPfS_S_i_param_2];
	ld.param.u32 	%r2, [_Z15vecAddKernel_1cPfS_S_i_param_3];
	mov.u32 	%r3, %tid.x;
	mov.u32 	%r4, %ctaid.x;
	mov.u32 	%r5, %ntid.x;
	mad.lo.s32 	%r1, %r4, %r5, %r3;
	setp.ge.s32 	%p1, %r1, %r2;
	@%p1 bra 	$L__BB2_2;
	cvta.to.global.u64 	%rd4, %rd1;
	cvta.to.global.u64 	%rd5, %rd2;
	cvta.to.global.u64 	%rd6, %rd3;
	mul.wide.s32 	%rd7, %r1, 4;
	add.s64 	%rd8, %rd4, %rd7;
	ld.global.f32 	%f1, [%rd8];
	add.s64 	%rd9, %rd5, %rd7;
	ld.global.f32 	%f2, [%rd9];
	add.f32 	%f3, %f1, %f2;
	add.s64 	%rd10, %rd6, %rd7;
	st.global.f32 	[%rd10], %f3;
$L__BB2_2:
	ret;

}


// ===== COMPILED SASS (sm_100) =====

	.target	sm_100

	.elftype	@"ET_EXEC"


//--------------------- .note.nv.tkinfo           --------------------------
	.section	.note.nv.tkinfo,"",@"SHT_NOTE"
	.sectionflags	@"SHF_NOTE_NV_TKINFO"
	.tkinfo
        /*0018*/ 	.word	0x00000002
        /*0030*/ 	.string	""
        /*0030*/ 	.string	"ptxas"
        /*0030*/ 	.string	"Cuda compilation tools, release 13.0, V13.0.88"
        /*0030*/ 	.string	"Build cuda_13.0.r13.0/compiler.36424714_0"
        /*0030*/ 	.string	"-arch sm_100 -m 64 "



//--------------------- .note.nv.cuinfo           --------------------------
	.section	.note.nv.cuinfo,"",@"SHT_NOTE"
	.sectionflags	@"SHF_NOTE_NV_CUINFO"
        /*0018*/ 	.short	0x0002
        /*001a*/ 	.short	0x0064
        /*001c*/ 	.short	0x0082
	.zero		2


//--------------------- .nv.info                  --------------------------
	.section	.nv.info,"",@"SHT_CUDA_INFO"
	.align	4


	//----- nvinfo : EIATTR_REGCOUNT
	.align		4
        /*0000*/ 	.byte	0x04, 0x2f
        /*0002*/ 	.short	(.L_1 - .L_0)
	.align		4
.L_0:
        /*0004*/ 	.word	index@(_Z15vecAddKernel_1aPfS_S_)
        /*0008*/ 	.word	0x0000000c


	//----- nvinfo : EIATTR_FRAME_SIZE
	.align		4
.L_1:
        /*000c*/ 	.byte	0x04, 0x11
        /*000e*/ 	.short	(.L_3 - .L_2)
	.align		4
.L_2:
        /*0010*/ 	.word	index@(_Z15vecAddKernel_1aPfS_S_)
        /*0014*/ 	.word	0x00000000


	//----- nvinfo : EIATTR_REGCOUNT
	.align		4
.L_3:
        /*0018*/ 	.byte	0x04, 0x2f
        /*001a*/ 	.short	(.L_5 - .L_4)
	.align		4
.L_4:
        /*001c*/ 	.word	index@(_Z15vecAddKernel_1bPfS_S_)
        /*0020*/ 	.word	0x0000000c


	//----- nvinfo : EIATTR_FRAME_SIZE
	.align		4
.L_5:
        /*0024*/ 	.byte	0x04, 0x11
        /*0026*/ 	.short	(.L_7 - .L_6)
	.align		4
.L_6:
        /*0028*/ 	.word	index@(_Z15vecAddKernel_1bPfS_S_)
        /*002c*/ 	.word	0x00000000


	//----- nvinfo : EIATTR_REGCOUNT
	.align		4
.L_7:
        /*0030*/ 	.byte	0x04, 0x2f
        /*0032*/ 	.short	(.L_9 - .L_8)
	.align		4
.L_8:
        /*0034*/ 	.word	index@(_Z15vecAddKernel_1cPfS_S_i)
        /*0038*/ 	.word	0x0000000c


	//----- nvinfo : EIATTR_FRAME_SIZE
	.align		4
.L_9:
        /*003c*/ 	.byte	0x04, 0x11
        /*003e*/ 	.short	(.L_11 - .L_10)
	.align		4
.L_10:
        /*0040*/ 	.word	index@(_Z15vecAddKernel_1cPfS_S_i)
        /*0044*/ 	.word	0x00000000


	//----- nvinfo : EIATTR_MIN_STACK_SIZE
	.align		4
.L_11:
        /*0048*/ 	.byte	0x04, 0x12
        /*004a*/ 	.short	(.L_13 - .L_12)
	.align		4
.L_12:
        /*004c*/ 	.word	index@(_Z15vecAddKernel_1cPfS_S_i)
        /*0050*/ 	.word	0x00000000


	//----- nvinfo : EIATTR_MIN_STACK_SIZE
	.align		4
.L_13:
        /*0054*/ 	.byte	0x04, 0x12
        /*0056*/ 	.short	(.L_15 - .L_14)
	.align		4
.L_14:
        /*0058*/ 	.word	index@(_Z15vecAddKernel_1bPfS_S_)
        /*005c*/ 	.word	0x00000000


	//----- nvinfo : EIATTR_MIN_STACK_SIZE
	.align		4
.L_15:
        /*0060*/ 	.byte	0x04, 0x12
        /*0062*/ 	.short	(.L_17 - .L_16)
	.align		4
.L_16:
        /*0064*/ 	.word	index@(_Z15vecAddKernel_1aPfS_S_)
        /*0068*/ 	.word	0x00000000
.L_17:


//--------------------- .nv.compat                --------------------------
	.section	.nv.compat,"",@"SHT_CUDA_COMPAT_INFO"
	.align	4
        /*0000*/ 	.byte	0x02, 0x09, 0x00, 0x00, 0x02, 0x02, 0x01, 0x00, 0x02, 0x05, 0x05, 0x00, 0x03, 0x07, 0x01, 0x01
        /*0010*/ 	.byte	0x02, 0x03, 0x00, 0x00, 0x02, 0x06, 0x01, 0x00, 0x04, 0x0b, 0x08, 0x00, 0x09, 0x00, 0x00, 0x00
        /*0020*/ 	.byte	0x00, 0x00, 0x00, 0x00


//--------------------- .nv.info._Z15vecAddKernel_1cPfS_S_i --------------------------
	.section	.nv.info._Z15vecAddKernel_1cPfS_S_i,"",@"SHT_CUDA_INFO"
	.sectionflags	@""
	.align	4


	//----- nvinfo : EIATTR_CUDA_API_VERSION
	.align		4
        /*0000*/ 	.byte	0x04, 0x37
        /*0002*/ 	.short	(.L_19 - .L_18)
.L_18:
        /*0004*/ 	.word	0x00000082


	//----- nvinfo : EIATTR_KPARAM_INFO
	.align		4
.L_19:
        /*0008*/ 	.byte	0x04, 0x17
        /*000a*/ 	.short	(.L_21 - .L_20)
.L_20:
        /*000c*/ 	.word	0x00000000
        /*0010*/ 	.short	0x0003
        /*0012*/ 	.short	0x0018
        /*0014*/ 	.byte	0x00, 0xf0, 0x11, 0x00


	//----- nvinfo : EIATTR_KPARAM_INFO
	.align		4
.L_21:
        /*0018*/ 	.byte	0x04, 0x17
        /*001a*/ 	.short	(.L_23 - .L_22)
.L_22:
        /*001c*/ 	.word	0x00000000
        /*0020*/ 	.short	0x0002
        /*0022*/ 	.short	0x0010
        /*0024*/ 	.byte	0x00, 0xf5, 0x21, 0x00


	//----- nvinfo : EIATTR_KPARAM_INFO
	.align		4
.L_23:
        /*0028*/ 	.byte	0x04, 0x17
        /*002a*/ 	.short	(.L_25 - .L_24)
.L_24:
        /*002c*/ 	.word	0x00000000
        /*0030*/ 	.short	0x0001
        /*0032*/ 	.short	0x0008
        /*0034*/ 	.byte	0x00, 0xf5, 0x21, 0x00


	//----- nvinfo : EIATTR_KPARAM_INFO
	.align		4
.L_25:
        /*0038*/ 	.byte	0x04, 0x17
        /*003a*/ 	.short	(.L_27 - .L_26)
.L_26:
        /*003c*/ 	.word	0x00000000
        /*0040*/ 	.short	0x0000
        /*0042*/ 	.short	0x0000
        /*0044*/ 	.byte	0x00, 0xf5, 0x21, 0x00


	//----- nvinfo : EIATTR_SPARSE_MMA_MASK
	.align		4
.L_27:
        /*0048*/ 	.byte	0x03, 0x50
        /*004a*/ 	.short	0x0000


	//----- nvinfo : EIATTR_MAXREG_COUNT
	.align		4
        /*004c*/ 	.byte	0x03, 0x1b
        /*004e*/ 	.short	0x00ff


	//----- nvinfo : EIATTR_MERCURY_ISA_VERSION
	.align		4
        /*0050*/ 	.byte	0x03, 0x5f
        /*0052*/ 	.short	0x0101


	//----- nvinfo : EIATTR_VRC_CTA_INIT_COUNT
	.align		4
        /*0054*/ 	.byte	0x02, 0x4a
	.zero		1
	.zero		1


	//----- nvinfo : EIATTR_EXIT_INSTR_OFFSETS
	.align		4
        /*0058*/ 	.byte	0x04, 0x1c
        /*005a*/ 	.short	(.L_29 - .L_28)


	//   ....[0]....
.L_28:
        /*005c*/ 	.word	0x00000070


	//   ....[1]....
        /*0060*/ 	.word	0x00000130


	//----- nvinfo : EIATTR_CBANK_PARAM_SIZE
	.align		4
.L_29:
        /*0064*/ 	.byte	0x03, 0x19
        /*0066*/ 	.short	0x001c


	//----- nvinfo : EIATTR_PARAM_CBANK
	.align		4
        /*0068*/ 	.byte	0x04, 0x0a
        /*006a*/ 	.short	(.L_31 - .L_30)
	.align		4
.L_30:
        /*006c*/ 	.word	index@(.nv.constant0._Z15vecAddKernel_1cPfS_S_i)
        /*0070*/ 	.short	0x0380
        /*0072*/ 	.short	0x001c


	//----- nvinfo : EIATTR_SW_WAR
	.align		4
.L_31:
        /*0074*/ 	.byte	0x04, 0x36
        /*0076*/ 	.short	(.L_33 - .L_32)
.L_32:
        /*0078*/ 	.word	0x00000008
.L_33:


//--------------------- .nv.info._Z15vecAddKernel_1bPfS_S_ --------------------------
	.section	.nv.info._Z15vecAddKernel_1bPfS_S_,"",@"SHT_CUDA_INFO"
	.sectionflags	@""
	.align	4


	//----- nvinfo : EIATTR_CUDA_API_VERSION
	.align		4
        /*0000*/ 	.byte	0x04, 0x37
        /*0002*/ 	.short	(.L_35 - .L_34)
.L_34:
        /*0004*/ 	.word	0x00000082


	//----- nvinfo : EIATTR_KPARAM_INFO
	.align		4
.L_35:
        /*0008*/ 	.byte	0x04, 0x17
        /*000a*/ 	.short	(.L_37 - .L_36)
.L_36:
        /*000c*/ 	.word	0x00000000
        /*0010*/ 	.short	0x0002
        /*0012*/ 	.short	0x0010
        /*0014*/ 	.byte	0x00, 0xf5, 0x21, 0x00


	//----- nvinfo : EIATTR_KPARAM_INFO
	.align		4
.L_37:
        /*0018*/ 	.byte	0x04, 0x17
        /*001a*/ 	.short	(.L_39 - .L_38)
.L_38:
        /*001c*/ 	.word	0x00000000
        /*0020*/ 	.short	0x0001
        /*0022*/ 	.short	0x0008
        /*0024*/ 	.byte	0x00, 0xf5, 0x21, 0x00


	//----- nvinfo : EIATTR_KPARAM_INFO
	.align		4
.L_39:
        /*0028*/ 	.byte	0x04, 0x17
        /*002a*/ 	.short	(.L_41 - .L_40)
.L_40:
        /*002c*/ 	.word	0x00000000
        /*0030*/ 	.short	0x0000
        /*0032*/ 	.short	0x0000
        /*0034*/ 	.byte	0x00, 0xf5, 0x21, 0x00


	//----- nvinfo : EIATTR_SPARSE_MMA_MASK
	.align		4
.L_41:
        /*0038*/ 	.byte	0x03, 0x50
        /*003a*/ 	.short	0x0000


	//----- nvinfo : EIATTR_MAXREG_COUNT
	.align		4
        /*003c*/ 	.byte	0x03, 0x1b
        /*003e*/ 	.short	0x00ff


	//----- nvinfo : EIATTR_MERCURY_ISA_VERSION
	.align		4
        /*0040*/ 	.byte	0x03, 0x5f
        /*0042*/ 	.short	0x0101


	//----- nvinfo : EIATTR_VRC_CTA_INIT_COUNT
	.align		4
        /*0044*/ 	.byte	0x02, 0x4a
	.zero		1
	.zero		1


	//----- nvinfo : EIATTR_EXIT_INSTR_OFFSETS
	.align		4
        /*0048*/ 	.byte	0x04, 0x1c
        /*004a*/ 	.short	(.L_43 - .L_42)


	//   ....[0]....
.L_42:
        /*004c*/ 	.word	0x00000100


	//----- nvinfo : EIATTR_CBANK_PARAM_SIZE
	.align		4
.L_43:
        /*0050*/ 	.byte	0x03, 0x19
        /*0052*/ 	.short	0x0018


	//----- nvinfo : EIATTR_PARAM_CBANK
	.align		4
        /*0054*/ 	.byte	0x04, 0x0a
        /*0056*/ 	.short	(.L_45 - .L_44)
	.align		4
.L_44:
        /*0058*/ 	.word	index@(.nv.constant0._Z15vecAddKernel_1bPfS_S_)
        /*005c*/ 	.short	0x0380
        /*005e*/ 	.short	0x0018


	//----- nvinfo : EIATTR_SW_WAR
	.align		4
.L_45:
        /*0060*/ 	.byte	0x04, 0x36
        /*0062*/ 	.short	(.L_47 - .L_46)
.L_46:
        /*0064*/ 	.word	0x00000008
.L_47:


//--------------------- .nv.info._Z15vecAddKernel_1aPfS_S_ --------------------------
	.section	.nv.info._Z15vecAddKernel_1aPfS_S_,"",@"SHT_CUDA_INFO"
	.sectionflags	@""
	.align	4


	//----- nvinfo : EIATTR_CUDA_API_VERSION
	.align		4
        /*0000*/ 	.byte	0x04, 0x37
        /*0002*/ 	.short	(.L_49 - .L_48)
.L_48:
        /*0004*/ 	.word	0x00000082


	//----- nvinfo : EIATTR_KPARAM_INFO
	.align		4
.L_49:
        /*0008*/ 	.byte	0x04, 0x17
        /*000a*/ 	.short	(.L_51 - .L_50)
.L_50:
        /*000c*/ 	.word	0x00000000
        /*0010*/ 	.short	0x0002
        /*0012*/ 	.short	0x0010
        /*0014*/ 	.byte	0x00, 0xf5, 0x21, 0x00


	//----- nvinfo : EIATTR_KPARAM_INFO
	.align		4
.L_51:
        /*0018*/ 	.byte	0x04, 0x17
        /*001a*/ 	.short	(.L_53 - .L_52)
.L_52:
        /*001c*/ 	.word	0x00000000
        /*0020*/ 	.short	0x0001
        /*0022*/ 	.short	0x0008
        /*0024*/ 	.byte	0x00, 0xf5, 0x21, 0x00


	//----- nvinfo : EIATTR_KPARAM_INFO
	.align		4
.L_53:
        /*0028*/ 	.byte	0x04, 0x17
        /*002a*/ 	.short	(.L_55 - .L_54)
.L_54:
        /*002c*/ 	.word	0x00000000
        /*0030*/ 	.short	0x0000
        /*0032*/ 	.short	0x0000
        /*0034*/ 	.byte	0x00, 0xf5, 0x21, 0x00


	//----- nvinfo : EIATTR_SPARSE_MMA_MASK
	.align		4
.L_55:
        /*0038*/ 	.byte	0x03, 0x50
        /*003a*/ 	.short	0x0000


	//----- nvinfo : EIATTR_MAXREG_COUNT
	.align		4
        /*003c*/ 	.byte	0x03, 0x1b
        /*003e*/ 	.short	0x00ff


	//----- nvinfo : EIATTR_MERCURY_ISA_VERSION
	.align		4
        /*0040*/ 	.byte	0x03, 0x5f
        /*0042*/ 	.short	0x0101


	//----- nvinfo : EIATTR_VRC_CTA_INIT_COUNT
	.align		4
        /*0044*/ 	.byte	0x02, 0x4a
	.zero		1
	.zero		1


	//----- nvinfo : EIATTR_EXIT_INSTR_OFFSETS
	.align		4
        /*0048*/ 	.byte	0x04, 0x1c
        /*004a*/ 	.short	(.L_57 - .L_56)


	//   ....[0]....
.L_56:
        /*004c*/ 	.word	0x00000100


	//----- nvinfo : EIATTR_CBANK_PARAM_SIZE
	.align		4
.L_57:
        /*0050*/ 	.byte	0x03, 0x19
        /*0052*/ 	.short	0x0018


	//----- nvinfo : EIATTR_PARAM_CBANK
	.align		4
        /*0054*/ 	.byte	0x04, 0x0a
        /*0056*/ 	.short	(.L_59 - .L_58)
	.align		4
.L_58:
        /*0058*/ 	.word	index@(.nv.constant0._Z15vecAddKernel_1aPfS_S_)
        /*005c*/ 	.short	0x0380
        /*005e*/ 	.short	0x0018


	//----- nvinfo : EIATTR_SW_WAR
	.align		4
.L_59:
        /*0060*/ 	.byte	0x04, 0x36
        /*0062*/ 	.short	(.L_61 - .L_60)
.L_60:
        /*0064*/ 	.word	0x00000008
.L_61:


//--------------------- .nv.callgraph             --------------------------
	.section	.nv.callgraph,"",@"SHT_CUDA_CALLGRAPH"
	.align	4
	.sectionentsize	8
	.align		4
        /*0000*/ 	.word	0x00000000
	.align		4
        /*0004*/ 	.word	0xffffffff
	.align		4
        /*0008*/ 	.word	0x00000000
	.align		4
        /*000c*/ 	.word	0xfffffffe
	.align		4
        /*0010*/ 	.word	0x00000000
	.align		4
        /*0014*/ 	.word	0xfffffffd
	.align		4
        /*0018*/ 	.word	0x00000000
	.align		4
        /*001c*/ 	.word	0xfffffffc


//--------------------- .text._Z15vecAddKernel_1cPfS_S_i --------------------------
	.section	.text._Z15vecAddKernel_1cPfS_S_i,"ax",@progbits
	.align	128
        .global         _Z15vecAddKernel_1cPfS_S_i
        .type           _Z15vecAddKernel_1cPfS_S_i,@function
        .size           _Z15vecAddKernel_1cPfS_S_i,(.L_x_3 - _Z15vecAddKernel_1cPfS_S_i)
        .other          _Z15vecAddKernel_1cPfS_S_i,@"STO_CUDA_ENTRY STV_DEFAULT"
_Z15vecAddKernel_1cPfS_S_i:
.text._Z15vecAddKernel_1cPfS_S_i:
[----:B------:R-:W-:Y:S01]  /*0000*/  LDC R1, c[0x0][0x37c] ;  /* 0x0000df00ff017b82 */ /* 0x000fe20000000800 */
[----:B------:R-:W0:Y:S07]  /*0010*/  S2R R9, SR_TID.X ;  /* 0x0000000000097919 */ /* 0x000e2e0000002100 */
[----:B------:R-:W0:Y:S01]  /*0020*/  S2UR UR4, SR_CTAID.X ;  /* 0x00000000000479c3 */ /* 0x000e220000002500 */
[----:B------:R-:W1:Y:S07]  /*0030*/  LDCU UR5, c[0x0][0x398] ;  /* 0x00007300ff0577ac */ /* 0x000e6e0008000800 */
[----:B------:R-:W0:Y:S02]  /*0040*/  LDC R0, c[0x0][0x360] ;  /* 0x0000d800ff007b82 */ /* 0x000e240000000800 */
[----:B0-----:R-:W-:-:S05]  /*0050*/  IMAD R9, R0, UR4, R9 ;  /* 0x0000000400097c24 */ /* 0x001fca000f8e0209 */
[----:B-1----:R-:W-:-:S13]  /*0060*/  ISETP.GE.AND P0, PT, R9, UR5, PT ;  /* 0x0000000509007c0c */ /* 0x002fda000bf06270 */
[----:B------:R-:W-:Y:S05]  /*0070*/  @P0 EXIT ;  /* 0x000000000000094d */ /* 0x000fea0003800000 */
[----:B------:R-:W0:Y:S01]  /*0080*/  LDC.64 R2, c[0x0][0x380] ;  /* 0x0000e000ff027b82 */ /* 0x000e220000000a00 */
[----:B------:R-:W1:Y:S07]  /*0090*/  LDCU.64 UR4, c[0x0][0x358] ;  /* 0x00006b00ff0477ac */ /* 0x000e6e0008000a00 */
[----:B------:R-:W2:Y:S08]  /*00a0*/  LDC.64 R4, c[0x0][0x388] ;  /* 0x0000e200ff047b82 */ /* 0x000eb00000000a00 */
[----:B------:R-:W3:Y:S01]  /*00b0*/  LDC.64 R6, c[0x0][0x390] ;  /* 0x0000e400ff067b82 */ /* 0x000ee20000000a00 */
[----:B0-----:R-:W-:-:S06]  /*00c0*/  IMAD.WIDE R2, R9, 0x4, R2 ;  /* 0x0000000409027825 */ /* 0x001fcc00078e0202 */
[----:B-1----:R-:W4:Y:S01]  /*00d0*/  LDG.E R2, desc[UR4][R2.64] ;  /* 0x0000000402027981 */ /* 0x002f22000c1e1900 */
[----:B--2---:R-:W-:-:S06]  /*00e0*/  IMAD.WIDE R4, R9, 0x4, R4 ;  /* 0x0000000409047825 */ /* 0x004fcc00078e0204 */
[----:B------:R-:W4:Y:S01]  /*00f0*/  LDG.E R5, desc[UR4][R4.64] ;  /* 0x0000000404057981 */ /* 0x000f22000c1e1900 */
[----:B---3--:R-:W-:-:S04]  /*0100*/  IMAD.WIDE R6, R9, 0x4, R6 ;  /* 0x0000000409067825 */ /* 0x008fc800078e0206 */
[----:B----4-:R-:W-:-:S05]  /*0110*/  FADD R9, R2, R5 ;  /* 0x0000000502097221 */ /* 0x010fca0000000000 */
[----:B------:R-:W-:Y:S01]  /*0120*/  STG.E desc[UR4][R6.64], R9 ;  /* 0x0000000906007986 */ /* 0x000fe2000c101904 */
[----:B------:R-:W-:Y:S05]  /*0130*/  EXIT ;  /* 0x000000000000794d */ /* 0x000fea0003800000 */
.L_x_0:
[----:B------:R-:W-:-:S00]  /*0140*/  BRA `(.L_x_0) ;  /* 0xfffffffc00fc7947 */ /* 0x000fc0000383ffff */
[----:B------:R-:W-:-:S00]  /*0150*/  NOP ;  /* 0x0000000000007918 */ /* 0x000fc00000000000 */
        /* <DEDUP_REMOVED lines=10> */
.L_x_3:


//--------------------- .text._Z15vecAddKernel_1bPfS_S_ --------------------------
	.section	.text._Z15vecAddKernel_1bPfS_S_,"ax",@progbits
	.align	128
        .global         _Z15vecAddKernel_1bPfS_S_
        .type           _Z15vecAddKernel_1bPfS_S_,@function
        .size           _Z15vecAddKernel_1bPfS_S_,(.L_x_4 - _Z15vecAddKernel_1bPfS_S_)
        .other          _Z15vecAddKernel_1bPfS_S_,@"STO_CUDA_ENTRY STV_DEFAULT"
_Z15vecAddKernel_1bPfS_S_:
.text._Z15vecAddKernel_1bPfS_S_:
[----:B------:R-:W-:Y:S01]  /*0000*/  LDC R1, c[0x0][0x37c] ;  /* 0x0000df00ff017b82 */ /* 0x000fe20000000800 */
[----:B------:R-:W0:Y:S07]  /*0010*/  S2R R9, SR_TID.X ;  /* 0x0000000000097919 */ /* 0x000e2e0000002100 */
[----:B------:R-:W0:Y:S01]  /*0020*/  S2UR UR6, SR_CTAID.X ;  /* 0x00000000000679c3 */ /* 0x000e220000002500 */
[----:B------:R-:W1:Y:S07]  /*0030*/  LDCU.64 UR4, c[0x0][0x358] ;  /* 0x00006b00ff0477ac */ /* 0x000e6e0008000a00 */
[----:B------:R-:W0:Y:S08]  /*0040*/  LDC R0, c[0x0][0x360] ;  /* 0x0000d800ff007b82 */ /* 0x000e300000000800 */
[----:B------:R-:W2:Y:S08]  /*0050*/  LDC.64 R2, c[0x0][0x380] ;  /* 0x0000e000ff027b82 */ /* 0x000eb00000000a00 */
[----:B------:R-:W3:Y:S01]  /*0060*/  LDC.64 R4, c[0x0][0x388] ;  /* 0x0000e200ff047b82 */ /* 0x000ee20000000a00 */
[----:B0-----:R-:W-:-:S07]  /*0070*/  IMAD R9, R0, UR6, R9 ;  /* 0x0000000600097c24 */ /* 0x001fce000f8e0209 */
[----:B------:R-:W0:Y:S01]  /*0080*/  LDC.64 R6, c[0x0][0x390] ;  /* 0x0000e400ff067b82 */ /* 0x000e220000000a00 */
[----:B--2---:R-:W-:-:S06]  /*0090*/  IMAD.WIDE R2, R9, 0x4, R2 ;  /* 0x0000000409027825 */ /* 0x004fcc00078e0202 */
[----:B-1----:R-:W2:Y:S01]  /*00a0*/  LDG.E R2, desc[UR4][R2.64] ;  /* 0x0000000402027981 */ /* 0x002ea2000c1e1900 */
[----:B---3--:R-:W-:-:S06]  /*00b0*/  IMAD.WIDE R4, R9, 0x4, R4 ;  /* 0x0000000409047825 */ /* 0x008fcc00078e0204 */
[----:B------:R-:W2:Y:S01]  /*00c0*/  LDG.E R5, desc[UR4][R4.64] ;  /* 0x0000000404057981 */ /* 0x000ea2000c1e1900 */
[----:B0-----:R-:W-:-:S04]  /*00d0*/  IMAD.WIDE R6, R9, 0x4, R6 ;  /* 0x0000000409067825 */ /* 0x001fc800078e0206 */
[----:B--2---:R-:W-:-:S05]  /*00e0*/  FADD R9, R2, R5 ;  /* 0x0000000502097221 */ /* 0x004fca0000000000 */
[----:B------:R-:W-:Y:S01]  /*00f0*/  STG.E desc[UR4][R6.64], R9 ;  /* 0x0000000906007986 */ /* 0x000fe2000c101904 */
[----:B------:R-:W-:Y:S05]  /*0100*/  EXIT ;  /* 0x000000000000794d */ /* 0x000fea0003800000 */
.L_x_1:
        /* <DEDUP_REMOVED lines=15> */
.L_x_4:


//--------------------- .text._Z15vecAddKernel_1aPfS_S_ --------------------------
	.section	.text._Z15vecAddKernel_1aPfS_S_,"ax",@progbits
	.align	128
        .global         _Z15vecAddKernel_1aPfS_S_
        .type           _Z15vecAddKernel_1aPfS_S_,@function
        .size           _Z15vecAddKernel_1aPfS_S_,(.L_x_5 - _Z15vecAddKernel_1aPfS_S_)
        .other          _Z15vecAddKernel_1aPfS_S_,@"STO_CUDA_ENTRY STV_DEFAULT"
_Z15vecAddKernel_1aPfS_S_:
.text._Z15vecAddKernel_1aPfS_S_:
        /* <DEDUP_REMOVED lines=17> */
.L_x_2:
        /* <DEDUP_REMOVED lines=15> */
.L_x_5:


//--------------------- .nv.shared.reserved.0     --------------------------
	.section	.nv.shared.reserved.0,"aw",@nobits
	.weak		__nv_reservedSMEM_offset_0_alias
	.size		__nv_reservedSMEM_offset_0_alias, 0, 64
	.other		__nv_reservedSMEM_offset_0_alias,@"STO_CUDA_RESERVED_SHARED STV_DEFAULT"
__nv_reservedSMEM_offset_0_alias:
	.zero		0
	.zero		64


//--------------------- .nv.constant0._Z15vecAddKernel_1cPfS_S_i --------------------------
	.section	.nv.constant0._Z15vecAddKernel_1cPfS_S_i,"a",@progbits
	.sectionflags	@""
	.align	4
.nv.constant0._Z15vecAddKernel_1cPfS_S_i:
	.zero		924


//--------------------- .nv.constant0._Z15vecAddKernel_1bPfS_S_ --------------------------
	.section	.nv.constant0._Z15vecAddKernel_1bPfS_S_,"a",@progbits
	.sectionflags	@""
	.align	4
.nv.constant0._Z15vecAddKernel_1bPfS_S_:
	.zero		920


//--------------------- .nv.constant0._Z15vecAddKernel_1aPfS_S_ --------------------------
	.section	.nv.constant0._Z15vecAddKernel_1aPfS_S_,"a",@progbits
	.sectionflags	@""
	.align	4
.nv.constant0._Z15vecAddKernel_1aPfS_S_:
	.zero		920


//--------------------- SYMBOLS --------------------------

	.type		.nv.reservedSmem.offset0,@object
	.size		.nv.reservedSmem.offset0,0x4
